//
// Generated by NVIDIA NVVM Compiler
//
// Compiler Build ID: CL-36424714
// Cuda compilation tools, release 13.0, V13.0.88
// Based on NVVM 20.0.0
//

.version 9.0
.target sm_100
.address_size 64

	// .globl	_Z10hello_cudav
.extern .func  (.param .b32 func_retval0) vprintf
(
	.param .b64 vprintf_param_0,
	.param .b64 vprintf_param_1
)
;
.global .align 1 .b8 $str[18] = {104, 101, 108, 108, 111, 32, 67, 85, 68, 65, 32, 119, 111, 114, 108, 100, 10};

.visible .entry _Z10hello_cudav()
{
	.reg .b32 	%r<3>;
	.reg .b64 	%rd<3>;

	mov.u64 	%rd1, $str;
	cvta.global.u64 	%rd2, %rd1;
	{ // callseq 0, 0
	.param .b64 param0;
	st.param.b64 	[param0], %rd2;
	.param .b64 param1;
	st.param.b64 	[param1], 0;
	.param .b32 retval0;
	call.uni (retval0), 
	vprintf, 
	(
	param0, 
	param1
	);
	ld.param.b32 	%r1, [retval0];
	} // callseq 0
	ret;

}


// ===== COMPILED SASS (sm_100) =====

	.target	sm_100

	.elftype	@"ET_EXEC"


//--------------------- .note.nv.tkinfo           --------------------------
	.section	.note.nv.tkinfo,"",@"SHT_NOTE"
	.sectionflags	@"SHF_NOTE_NV_TKINFO"
	.tkinfo
        /*0018*/ 	.word	0x00000002
        /*0030*/ 	.string	""
        /*0030*/ 	.string	"ptxas"
        /*0030*/ 	.string	"Cuda compilation tools, release 13.0, V13.0.88"
        /*0030*/ 	.string	"Build cuda_13.0.r13.0/compiler.36424714_0"
        /*0030*/ 	.string	"-arch sm_100 -m 64 "



//--------------------- .note.nv.cuinfo           --------------------------
	.section	.note.nv.cuinfo,"",@"SHT_NOTE"
	.sectionflags	@"SHF_NOTE_NV_CUINFO"
        /*0018*/ 	.short	0x0002
        /*001a*/ 	.short	0x0064
        /*001c*/ 	.short	0x0082
	.zero		2


//--------------------- .nv.info                  --------------------------
	.section	.nv.info,"",@"SHT_CUDA_INFO"
	.align	4


	//----- nvinfo : EIATTR_REGCOUNT
	.align		4
        /*0000*/ 	.byte	0x04, 0x2f
        /*0002*/ 	.short	(.L_2 - .L_1)
	.align		4
.L_1:
        /*0004*/ 	.word	index@(_Z10hello_cudav)
        /*0008*/ 	.word	0x00000018


	//----- nvinfo : EIATTR_FRAME_SIZE
	.align		4
.L_2:
        /*000c*/ 	.byte	0x04, 0x11
        /*000e*/ 	.short	(.L_4 - .L_3)
	.align		4
.L_3:
        /*0010*/ 	.word	index@(_Z10hello_cudav)
        /*0014*/ 	.word	0x00000000


	//----- nvinfo : EIATTR_MIN_STACK_SIZE
	.align		4
.L_4:
        /*0018*/ 	.byte	0x04, 0x12
        /*001a*/ 	.short	(.L_6 - .L_5)
	.align		4
.L_5:
        /*001c*/ 	.word	index@(_Z10hello_cudav)
        /*0020*/ 	.word	0x00000000
.L_6:


//--------------------- .nv.compat                --------------------------
	.section	.nv.compat,"",@"SHT_CUDA_COMPAT_INFO"
	.align	4
        /*0000*/ 	.byte	0x02, 0x09, 0x00, 0x00, 0x02, 0x02, 0x01, 0x00, 0x02, 0x05, 0x05, 0x00, 0x03, 0x07, 0x01, 0x01
        /*0010*/ 	.byte	0x02, 0x03, 0x00, 0x00, 0x02, 0x06, 0x01, 0x00, 0x04, 0x0b, 0x08, 0x00, 0x09, 0x00, 0x00, 0x00
        /*0020*/ 	.byte	0x00, 0x00, 0x00, 0x00


//--------------------- .nv.info._Z10hello_cudav  --------------------------
	.section	.nv.info._Z10hello_cudav,"",@"SHT_CUDA_INFO"
	.sectionflags	@""
	.align	4


	//----- nvinfo : EIATTR_CUDA_API_VERSION
	.align		4
        /*0000*/ 	.byte	0x04, 0x37
        /*0002*/ 	.short	(.L_8 - .L_7)
.L_7:
        /*0004*/ 	.word	0x00000082


	//----- nvinfo : EIATTR_SPARSE_MMA_MASK
	.align		4
.L_8:
        /*0008*/ 	.byte	0x03, 0x50
        /*000a*/ 	.short	0x0000


	//----- nvinfo : EIATTR_MAXREG_COUNT
	.align		4
        /*000c*/ 	.byte	0x03, 0x1b
        /*000e*/ 	.short	0x00ff


	//----- nvinfo : EIATTR_EXTERNS
	.align		4
        /*0010*/ 	.byte	0x04, 0x0f
        /*0012*/ 	.short	(.L_10 - .L_9)


	//   ....[0]....
	.align		4
.L_9:
        /*0014*/ 	.word	index@(vprintf)


	//----- nvinfo : EIATTR_MERCURY_ISA_VERSION
	.align		4
.L_10:
        /*0018*/ 	.byte	0x03, 0x5f
        /*001a*/ 	.short	0x0101


	//----- nvinfo : EIATTR_VRC_CTA_INIT_COUNT
	.align		4
        /*001c*/ 	.byte	0x02, 0x4a
	.zero		1
	.zero		1


	//----- nvinfo : EIATTR_SYSCALL_OFFSETS
	.align		4
        /*0020*/ 	.byte	0x04, 0x46
        /*0022*/ 	.short	(.L_12 - .L_11)


	//   ....[0]....
.L_11:
        /*0024*/ 	.word	0x00000080


	//----- nvinfo : EIATTR_EXIT_INSTR_OFFSETS
	.align		4
.L_12:
        /*0028*/ 	.byte	0x04, 0x1c
        /*002a*/ 	.short	(.L_14 - .L_13)


	//   ....[0]....
.L_13:
        /*002c*/ 	.word	0x00000090


	//----- nvinfo : EIATTR_SW_WAR
	.align		4
.L_14:
        /*0030*/ 	.byte	0x04, 0x36
        /*0032*/ 	.short	(.L_16 - .L_15)
.L_15:
        /*0034*/ 	.word	0x00000008
.L_16:


//--------------------- .nv.callgraph             --------------------------
	.section	.nv.callgraph,"",@"SHT_CUDA_CALLGRAPH"
	.align	4
	.sectionentsize	8
	.align		4
        /*0000*/ 	.word	0x00000000
	.align		4
        /*0004*/ 	.word	0xffffffff
	.align		4
        /*0008*/ 	.word	index@(_Z10hello_cudav)
	.align		4
        /*000c*/ 	.word	index@(vprintf)
	.align		4
        /*0010*/ 	.word	0x00000000
	.align		4
        /*0014*/ 	.word	0xfffffffe
	.align		4
        /*0018*/ 	.word	0x00000000
	.align		4
        /*001c*/ 	.word	0xfffffffd
	.align		4
        /*0020*/ 	.word	0x00000000
	.align		4
        /*0024*/ 	.word	0xfffffffc


//--------------------- .nv.constant4             --------------------------
	.section	.nv.constant4,"a",@progbits
	.align	8
	.align		8
.nv.constant4:
        /*0000*/ 	.dword	vprintf
	.align		8
        /*0008*/ 	.dword	$str


//--------------------- .text._Z10hello_cudav     --------------------------
	.section	.text._Z10hello_cudav,"ax",@progbits
	.align	128
        .global         _Z10hello_cudav
        .type           _Z10hello_cudav,@function
        .size           _Z10hello_cudav,(.L_x_2 - _Z10hello_cudav)
        .other          _Z10hello_cudav,@"STO_CUDA_ENTRY STV_DEFAULT"
_Z10hello_cudav:
.text._Z10hello_cudav:
[----:B------:R-:W0:Y:S01]  /*0000*/  LDC R1, c[0x0][0x37c] ;  /* 0x0000df00ff017b82 */ /* 0x000e220000000800 */
[----:B------:R-:W-:Y:S01]  /*0010*/  MOV R0, 0x0 ;  /* 0x0000000000007802 */ /* 0x000fe20000000f00 */
[----:B------:R-:W1:Y:S01]  /*0020*/  LDCU.64 UR4, c[0x4][0x8] ;  /* 0x01000100ff0477ac */ /* 0x000e620008000a00 */
[----:B------:R-:W-:-:S05]  /*0030*/  CS2R R6, SRZ ;  /* 0x0000000000067805 */ /* 0x000fca000001ff00 */
[----:B------:R2:W3:Y:S01]  /*0040*/  LDC.64 R2, c[0x4][R0] ;  /* 0x0100000000027b82 */ /* 0x0004e20000000a00 */
[----:B-1----:R-:W-:Y:S02]  /*0050*/  IMAD.U32 R4, RZ, RZ, UR4 ;  /* 0x00000004ff047e24 */ /* 0x002fe4000f8e00ff */
[----:B--2---:R-:W-:-:S07]  /*0060*/  IMAD.U32 R5, RZ, RZ, UR5 ;  /* 0x00000005ff057e24 */ /* 0x004fce000f8e00ff */
[----:B------:R-:W-:-:S07]  /*0070*/  LEPC R20, `(.L_x_0) ;  /* 0x000000001014794e */ /* 0x000fce0000000000 */
[----:B0--3--:R-:W-:Y:S05]  /*0080*/  CALL.ABS.NOINC R2 ;  /* 0x0000000002007343 */ /* 0x009fea0003c00000 */
.L_x_0:
[----:B------:R-:W-:Y:S05]  /*0090*/  EXIT ;  /* 0x000000000000794d */ /* 0x000fea0003800000 */
.L_x_1:
[----:B------:R-:W-:-:S00]  /*00a0*/  BRA `(.L_x_1) ;  /* 0xfffffffc00fc7947 */ /* 0x000fc0000383ffff */
[----:B------:R-:W-:-:S00]  /*00b0*/  NOP ;  /* 0x0000000000007918 */ /* 0x000fc00000000000 */
        /* <DEDUP_REMOVED lines=12> */
.L_x_2:


//--------------------- .nv.global.init           --------------------------
	.section	.nv.global.init,"aw",@progbits
.nv.global.init:
	.type		$str,@object
	.size		$str,(.L_0 - $str)
$str:
        /*0000*/ 	.byte	0x68, 0x65, 0x6c, 0x6c, 0x6f, 0x20, 0x43, 0x55, 0x44, 0x41, 0x20, 0x77, 0x6f, 0x72, 0x6c, 0x64
        /*0010*/ 	.byte	0x0a, 0x00
.L_0:


//--------------------- .nv.shared.reserved.0     --------------------------
	.section	.nv.shared.reserved.0,"aw",@nobits
	.weak		__nv_reservedSMEM_offset_0_alias
	.size		__nv_reservedSMEM_offset_0_alias, 0, 64
	.other		__nv_reservedSMEM_offset_0_alias,@"STO_CUDA_RESERVED_SHARED STV_DEFAULT"
__nv_reservedSMEM_offset_0_alias:
	.zero		0
	.zero		64


//--------------------- .nv.constant0._Z10hello_cudav --------------------------
	.section	.nv.constant0._Z10hello_cudav,"a",@progbits
	.sectionflags	@""
	.align	4
.nv.constant0._Z10hello_cudav:
	.zero		896


//--------------------- SYMBOLS --------------------------

	.type		.nv.reservedSmem.offset0,@object
	.size		.nv.reservedSmem.offset0,0x4
	.type		vprintf,@function
